//
// Generated by NVIDIA NVVM Compiler
//
// Compiler Build ID: CL-36424714
// Cuda compilation tools, release 13.0, V13.0.88
// Based on NVVM 20.0.0
//

.version 9.0
.target sm_100
.address_size 64

	// .globl	_Z9test_mathPf
.global .align 4 .b8 __cudart_i2opi_f[24] = {65, 144, 67, 60, 153, 149, 98, 219, 192, 221, 52, 245, 209, 87, 39, 252, 41, 21, 68, 78, 110, 131, 249, 162};

.visible .entry _Z9test_mathPf(
	.param .u64 .ptr .align 1 _Z9test_mathPf_param_0
)
{
	.local .align 4 .b8 	__local_depot0[28];
	.reg .b64 	%SP;
	.reg .b64 	%SPL;
	.reg .pred 	%p<15>;
	.reg .b32 	%r<72>;
	.reg .b32 	%f<52>;
	.reg .b64 	%rd<43>;
	.reg .b64 	%fd<5>;

	mov.u64 	%SPL, __local_depot0;
	ld.param.u64 	%rd16, [_Z9test_mathPf_param_0];
	add.u64 	%rd1, %SPL, 0;
	mov.u32 	%r1, %tid.x;
	cvt.rn.f32.u32 	%f11, %r1;
	mul.f32 	%f1, %f11, 0f3DCCCCCD;
	mul.f32 	%f12, %f1, 0f3F22F983;
	cvt.rni.s32.f32 	%r71, %f12;
	cvt.rn.f32.s32 	%f13, %r71;
	fma.rn.f32 	%f14, %f13, 0fBFC90FDA, %f1;
	fma.rn.f32 	%f15, %f13, 0fB3A22168, %f14;
	fma.rn.f32 	%f51, %f13, 0fA7C234C5, %f15;
	abs.f32 	%f3, %f1;
	setp.ltu.f32 	%p1, %f3, 0f47CE4780;
	mov.u32 	%r67, %r71;
	mov.f32 	%f50, %f51;
	@%p1 bra 	$L__BB0_8;
	setp.neu.f32 	%p2, %f3, 0f7F800000;
	@%p2 bra 	$L__BB0_3;
	mov.f32 	%f18, 0f00000000;
	mul.rn.f32 	%f50, %f1, %f18;
	mov.b32 	%r67, 0;
	bra.uni 	$L__BB0_8;
$L__BB0_3:
	mov.b32 	%r3, %f1;
	shl.b32 	%r30, %r3, 8;
	or.b32  	%r4, %r30, -2147483648;
	mov.b64 	%rd39, 0;
	mov.b32 	%r64, 0;
	mov.u64 	%rd37, __cudart_i2opi_f;
	mov.u64 	%rd38, %rd1;
$L__BB0_4:
	.pragma "nounroll";
	ld.global.nc.u32 	%r31, [%rd37];
	mad.wide.u32 	%rd20, %r31, %r4, %rd39;
	shr.u64 	%rd39, %rd20, 32;
	st.local.u32 	[%rd38], %rd20;
	add.s32 	%r64, %r64, 1;
	add.s64 	%rd38, %rd38, 4;
	add.s64 	%rd37, %rd37, 4;
	setp.ne.s32 	%p3, %r64, 6;
	@%p3 bra 	$L__BB0_4;
	shr.u32 	%r32, %r3, 23;
	st.local.u32 	[%rd1+24], %rd39;
	and.b32  	%r7, %r32, 31;
	add.s32 	%r33, %r32, -128;
	shr.u32 	%r34, %r33, 5;
	mul.wide.u32 	%rd21, %r34, 4;
	sub.s64 	%rd8, %rd1, %rd21;
	ld.local.u32 	%r65, [%rd8+24];
	ld.local.u32 	%r66, [%rd8+20];
	setp.eq.s32 	%p4, %r7, 0;
	@%p4 bra 	$L__BB0_7;
	shf.l.wrap.b32 	%r65, %r66, %r65, %r7;
	ld.local.u32 	%r35, [%rd8+16];
	shf.l.wrap.b32 	%r66, %r35, %r66, %r7;
$L__BB0_7:
	shr.u32 	%r36, %r65, 30;
	shf.l.wrap.b32 	%r37, %r66, %r65, 2;
	shl.b32 	%r38, %r66, 2;
	shr.u32 	%r39, %r37, 31;
	add.s32 	%r67, %r39, %r36;
	shr.s32 	%r40, %r37, 31;
	xor.b32  	%r41, %r40, %r37;
	xor.b32  	%r42, %r40, %r38;
	cvt.u64.u32 	%rd22, %r41;
	shl.b64 	%rd23, %rd22, 32;
	cvt.u64.u32 	%rd24, %r42;
	or.b64  	%rd25, %rd23, %rd24;
	cvt.rn.f64.s64 	%fd1, %rd25;
	mul.f64 	%fd2, %fd1, 0d3BF921FB54442D19;
	cvt.rn.f32.f64 	%f16, %fd2;
	neg.f32 	%f17, %f16;
	setp.lt.s32 	%p5, %r37, 0;
	selp.f32 	%f50, %f17, %f16, %p5;
$L__BB0_8:
	setp.ltu.f32 	%p6, %f3, 0f47CE4780;
	mul.rn.f32 	%f19, %f50, %f50;
	and.b32  	%r44, %r67, 1;
	setp.eq.b32 	%p7, %r44, 1;
	selp.f32 	%f20, 0f3F800000, %f50, %p7;
	fma.rn.f32 	%f21, %f19, %f20, 0f00000000;
	fma.rn.f32 	%f22, %f19, 0f37CBAC00, 0fBAB607ED;
	selp.f32 	%f23, %f22, 0fB94D4153, %p7;
	selp.f32 	%f24, 0f3D2AAABB, 0f3C0885E4, %p7;
	fma.rn.f32 	%f25, %f23, %f19, %f24;
	selp.f32 	%f26, 0fBEFFFFFF, 0fBE2AAAA8, %p7;
	fma.rn.f32 	%f27, %f25, %f19, %f26;
	fma.rn.f32 	%f28, %f27, %f21, %f20;
	and.b32  	%r45, %r67, 2;
	setp.eq.s32 	%p8, %r45, 0;
	mov.f32 	%f29, 0f00000000;
	sub.f32 	%f30, %f29, %f28;
	selp.f32 	%f7, %f28, %f30, %p8;
	@%p6 bra 	$L__BB0_16;
	setp.neu.f32 	%p9, %f3, 0f7F800000;
	@%p9 bra 	$L__BB0_11;
	mov.f32 	%f33, 0f00000000;
	mul.rn.f32 	%f51, %f1, %f33;
	mov.b32 	%r71, 0;
	bra.uni 	$L__BB0_16;
$L__BB0_11:
	mov.b32 	%r16, %f1;
	shl.b32 	%r47, %r16, 8;
	or.b32  	%r17, %r47, -2147483648;
	mov.b64 	%rd42, 0;
	mov.b32 	%r68, 0;
	mov.u64 	%rd40, __cudart_i2opi_f;
	mov.u64 	%rd41, %rd1;
$L__BB0_12:
	.pragma "nounroll";
	ld.global.nc.u32 	%r48, [%rd40];
	mad.wide.u32 	%rd28, %r48, %r17, %rd42;
	shr.u64 	%rd42, %rd28, 32;
	st.local.u32 	[%rd41], %rd28;
	add.s32 	%r68, %r68, 1;
	add.s64 	%rd41, %rd41, 4;
	add.s64 	%rd40, %rd40, 4;
	setp.ne.s32 	%p10, %r68, 6;
	@%p10 bra 	$L__BB0_12;
	shr.u32 	%r49, %r16, 23;
	st.local.u32 	[%rd1+24], %rd42;
	and.b32  	%r20, %r49, 31;
	add.s32 	%r50, %r49, -128;
	shr.u32 	%r51, %r50, 5;
	mul.wide.u32 	%rd29, %r51, 4;
	sub.s64 	%rd15, %rd1, %rd29;
	ld.local.u32 	%r69, [%rd15+24];
	ld.local.u32 	%r70, [%rd15+20];
	setp.eq.s32 	%p11, %r20, 0;
	@%p11 bra 	$L__BB0_15;
	shf.l.wrap.b32 	%r69, %r70, %r69, %r20;
	ld.local.u32 	%r52, [%rd15+16];
	shf.l.wrap.b32 	%r70, %r52, %r70, %r20;
$L__BB0_15:
	shr.u32 	%r53, %r69, 30;
	shf.l.wrap.b32 	%r54, %r70, %r69, 2;
	shl.b32 	%r55, %r70, 2;
	shr.u32 	%r56, %r54, 31;
	add.s32 	%r71, %r56, %r53;
	shr.s32 	%r57, %r54, 31;
	xor.b32  	%r58, %r57, %r54;
	xor.b32  	%r59, %r57, %r55;
	cvt.u64.u32 	%rd30, %r58;
	shl.b64 	%rd31, %rd30, 32;
	cvt.u64.u32 	%rd32, %r59;
	or.b64  	%rd33, %rd31, %rd32;
	cvt.rn.f64.s64 	%fd3, %rd33;
	mul.f64 	%fd4, %fd3, 0d3BF921FB54442D19;
	cvt.rn.f32.f64 	%f31, %fd4;
	neg.f32 	%f32, %f31;
	setp.lt.s32 	%p12, %r54, 0;
	selp.f32 	%f51, %f32, %f31, %p12;
$L__BB0_16:
	cvta.to.global.u64 	%rd34, %rd16;
	add.s32 	%r61, %r71, 1;
	mul.rn.f32 	%f34, %f51, %f51;
	and.b32  	%r62, %r71, 1;
	setp.eq.b32 	%p13, %r62, 1;
	selp.f32 	%f35, %f51, 0f3F800000, %p13;
	fma.rn.f32 	%f36, %f34, %f35, 0f00000000;
	fma.rn.f32 	%f37, %f34, 0f37CBAC00, 0fBAB607ED;
	selp.f32 	%f38, 0fB94D4153, %f37, %p13;
	selp.f32 	%f39, 0f3C0885E4, 0f3D2AAABB, %p13;
	fma.rn.f32 	%f40, %f38, %f34, %f39;
	selp.f32 	%f41, 0fBE2AAAA8, 0fBEFFFFFF, %p13;
	fma.rn.f32 	%f42, %f40, %f34, %f41;
	fma.rn.f32 	%f43, %f42, %f36, %f35;
	and.b32  	%r63, %r61, 2;
	setp.eq.s32 	%p14, %r63, 0;
	mov.f32 	%f44, 0f00000000;
	sub.f32 	%f45, %f44, %f43;
	selp.f32 	%f46, %f43, %f45, %p14;
	add.f32 	%f47, %f7, %f46;
	sqrt.rn.f32 	%f48, %f1;
	add.f32 	%f49, %f48, %f47;
	mul.wide.u32 	%rd35, %r1, 4;
	add.s64 	%rd36, %rd34, %rd35;
	st.global.f32 	[%rd36], %f49;
	ret;

}


// ===== COMPILED SASS (sm_100) =====

	.target	sm_100

	.elftype	@"ET_EXEC"


//--------------------- .note.nv.tkinfo           --------------------------
	.section	.note.nv.tkinfo,"",@"SHT_NOTE"
	.sectionflags	@"SHF_NOTE_NV_TKINFO"
	.tkinfo
        /*0018*/ 	.word	0x00000002
        /*0030*/ 	.string	""
        /*0030*/ 	.string	"ptxas"
        /*0030*/ 	.string	"Cuda compilation tools, release 13.0, V13.0.88"
        /*0030*/ 	.string	"Build cuda_13.0.r13.0/compiler.36424714_0"
        /*0030*/ 	.string	"-arch sm_100 -m 64 "



//--------------------- .note.nv.cuinfo           --------------------------
	.section	.note.nv.cuinfo,"",@"SHT_NOTE"
	.sectionflags	@"SHF_NOTE_NV_CUINFO"
        /*0018*/ 	.short	0x0002
        /*001a*/ 	.short	0x0064
        /*001c*/ 	.short	0x0082
	.zero		2


//--------------------- .nv.info                  --------------------------
	.section	.nv.info,"",@"SHT_CUDA_INFO"
	.align	4


	//----- nvinfo : EIATTR_REGCOUNT
	.align		4
        /*0000*/ 	.byte	0x04, 0x2f
        /*0002*/ 	.short	(.L_2 - .L_1)
	.align		4
.L_1:
        /*0004*/ 	.word	index@(_Z9test_mathPf)
        /*0008*/ 	.word	0x00000015


	//----- nvinfo : EIATTR_FRAME_SIZE
	.align		4
.L_2:
        /*000c*/ 	.byte	0x04, 0x11
        /*000e*/ 	.short	(.L_4 - .L_3)
	.align		4
.L_3:
        /*0010*/ 	.word	index@($__internal_0_$__cuda_sm20_sqrt_rn_f32_slowpath)
        /*0014*/ 	.word	0x00000000


	//----- nvinfo : EIATTR_FRAME_SIZE
	.align		4
.L_4:
        /*0018*/ 	.byte	0x04, 0x11
        /*001a*/ 	.short	(.L_6 - .L_5)
	.align		4
.L_5:
        /*001c*/ 	.word	index@(_Z9test_mathPf)
        /*0020*/ 	.word	0x00000000


	//----- nvinfo : EIATTR_MIN_STACK_SIZE
	.align		4
.L_6:
        /*0024*/ 	.byte	0x04, 0x12
        /*0026*/ 	.short	(.L_8 - .L_7)
	.align		4
.L_7:
        /*0028*/ 	.word	index@(_Z9test_mathPf)
        /*002c*/ 	.word	0x00000000
.L_8:


//--------------------- .nv.compat                --------------------------
	.section	.nv.compat,"",@"SHT_CUDA_COMPAT_INFO"
	.align	4
        /*0000*/ 	.byte	0x02, 0x09, 0x00, 0x00, 0x02, 0x02, 0x01, 0x00, 0x02, 0x05, 0x05, 0x00, 0x03, 0x07, 0x01, 0x01
        /*0010*/ 	.byte	0x02, 0x03, 0x00, 0x00, 0x02, 0x06, 0x01, 0x00, 0x04, 0x0b, 0x08, 0x00, 0x01, 0x00, 0x00, 0x00
        /*0020*/ 	.byte	0x00, 0x00, 0x00, 0x00


//--------------------- .nv.info._Z9test_mathPf   --------------------------
	.section	.nv.info._Z9test_mathPf,"",@"SHT_CUDA_INFO"
	.sectionflags	@""
	.align	4


	//----- nvinfo : EIATTR_CUDA_API_VERSION
	.align		4
        /*0000*/ 	.byte	0x04, 0x37
        /*0002*/ 	.short	(.L_10 - .L_9)
.L_9:
        /*0004*/ 	.word	0x00000082


	//----- nvinfo : EIATTR_KPARAM_INFO
	.align		4
.L_10:
        /*0008*/ 	.byte	0x04, 0x17
        /*000a*/ 	.short	(.L_12 - .L_11)
.L_11:
        /*000c*/ 	.word	0x00000000
        /*0010*/ 	.short	0x0000
        /*0012*/ 	.short	0x0000
        /*0014*/ 	.byte	0x00, 0xf5, 0x21, 0x00


	//----- nvinfo : EIATTR_SPARSE_MMA_MASK
	.align		4
.L_12:
        /*0018*/ 	.byte	0x03, 0x50
        /*001a*/ 	.short	0x0000


	//----- nvinfo : EIATTR_MAXREG_COUNT
	.align		4
        /*001c*/ 	.byte	0x03, 0x1b
        /*001e*/ 	.short	0x00ff


	//----- nvinfo : EIATTR_MERCURY_ISA_VERSION
	.align		4
        /*0020*/ 	.byte	0x03, 0x5f
        /*0022*/ 	.short	0x0101


	//----- nvinfo : EIATTR_VRC_CTA_INIT_COUNT
	.align		4
        /*0024*/ 	.byte	0x02, 0x4a
	.zero		1
	.zero		1


	//----- nvinfo : EIATTR_EXIT_INSTR_OFFSETS
	.align		4
        /*0028*/ 	.byte	0x04, 0x1c
        /*002a*/ 	.short	(.L_14 - .L_13)


	//   ....[0]....
.L_13:
        /*002c*/ 	.word	0x00000fe0


	//----- nvinfo : EIATTR_CRS_STACK_SIZE
	.align		4
.L_14:
        /*0030*/ 	.byte	0x04, 0x1e
        /*0032*/ 	.short	(.L_16 - .L_15)
.L_15:
        /*0034*/ 	.word	0x00000000


	//----- nvinfo : EIATTR_CBANK_PARAM_SIZE
	.align		4
.L_16:
        /*0038*/ 	.byte	0x03, 0x19
        /*003a*/ 	.short	0x0008


	//----- nvinfo : EIATTR_PARAM_CBANK
	.align		4
        /*003c*/ 	.byte	0x04, 0x0a
        /*003e*/ 	.short	(.L_18 - .L_17)
	.align		4
.L_17:
        /*0040*/ 	.word	index@(.nv.constant0._Z9test_mathPf)
        /*0044*/ 	.short	0x0380
        /*0046*/ 	.short	0x0008


	//----- nvinfo : EIATTR_SW_WAR
	.align		4
.L_18:
        /*0048*/ 	.byte	0x04, 0x36
        /*004a*/ 	.short	(.L_20 - .L_19)
.L_19:
        /*004c*/ 	.word	0x00000008
.L_20:


//--------------------- .nv.callgraph             --------------------------
	.section	.nv.callgraph,"",@"SHT_CUDA_CALLGRAPH"
	.align	4
	.sectionentsize	8
	.align		4
        /*0000*/ 	.word	0x00000000
	.align		4
        /*0004*/ 	.word	0xffffffff
	.align		4
        /*0008*/ 	.word	0x00000000
	.align		4
        /*000c*/ 	.word	0xfffffffe
	.align		4
        /*0010*/ 	.word	0x00000000
	.align		4
        /*0014*/ 	.word	0xfffffffd
	.align		4
        /*0018*/ 	.word	0x00000000
	.align		4
        /*001c*/ 	.word	0xfffffffc


//--------------------- .nv.constant4             --------------------------
	.section	.nv.constant4,"a",@progbits
	.align	8
	.align		8
.nv.constant4:
        /*0000*/ 	.dword	__cudart_i2opi_f


//--------------------- .text._Z9test_mathPf      --------------------------
	.section	.text._Z9test_mathPf,"ax",@progbits
	.align	128
        .global         _Z9test_mathPf
        .type           _Z9test_mathPf,@function
        .size           _Z9test_mathPf,(.L_x_15 - _Z9test_mathPf)
        .other          _Z9test_mathPf,@"STO_CUDA_ENTRY STV_DEFAULT"
_Z9test_mathPf:
.text._Z9test_mathPf:
[----:B------:R-:W-:Y:S01]  /*0000*/  LDC R1, c[0x0][0x37c] ;  /* 0x0000df00ff017b82 */ /* 0x000fe20000000800 */
[----:B------:R-:W0:Y:S01]  /*0010*/  S2R R2, SR_TID.X ;  /* 0x0000000000027919 */ /* 0x000e220000002100 */
[----:B------:R-:W1:Y:S01]  /*0020*/  LDCU.64 UR6, c[0x0][0x358] ;  /* 0x00006b00ff0677ac */ /* 0x000e620008000a00 */
[----:B------:R-:W-:Y:S01]  /*0030*/  BSSY.RECONVERGENT B0, `(.L_x_0) ;  /* 0x0000068000007945 */ /* 0x000fe20003800200 */
[----:B0-----:R-:W-:-:S05]  /*0040*/  I2FP.F32.U32 R3, R2 ;  /* 0x0000000200037245 */ /* 0x001fca0000201000 */
[----:B------:R-:W-:-:S04]  /*0050*/  FMUL R3, R3, 0.10000000149011611938 ;  /* 0x3dcccccd03037820 */ /* 0x000fc80000400000 */
[C---:B------:R-:W-:Y:S01]  /*0060*/  FMUL R0, R3.reuse, 0.63661974668502807617 ;  /* 0x3f22f98303007820 */ /* 0x040fe20000400000 */
[----:B------:R-:W-:-:S05]  /*0070*/  FSETP.GE.AND P0, PT, |R3|, 105615, PT ;  /* 0x47ce47800300780b */ /* 0x000fca0003f06200 */
[----:B------:R-:W0:Y:S02]  /*0080*/  F2I.NTZ R0, R0 ;  /* 0x0000000000007305 */ /* 0x000e240000203100 */
[----:B0-----:R-:W-:Y:S01]  /*0090*/  I2FP.F32.S32 R4, R0 ;  /* 0x0000000000047245 */ /* 0x001fe20000201400 */
[----:B------:R-:W-:-:S04]  /*00a0*/  IMAD.MOV.U32 R6, RZ, RZ, R0 ;  /* 0x000000ffff067224 */ /* 0x000fc800078e0000 */
[----:B------:R-:W-:-:S04]  /*00b0*/  FFMA R5, R4, -1.5707962512969970703, R3 ;  /* 0xbfc90fda04057823 */ /* 0x000fc80000000003 */
[----:B------:R-:W-:-:S04]  /*00c0*/  FFMA R5, R4, -7.5497894158615963534e-08, R5 ;  /* 0xb3a2216804057823 */ /* 0x000fc80000000005 */
[----:B------:R-:W-:Y:S01]  /*00d0*/  FFMA R5, R4, -5.3903029534742383927e-15, R5 ;  /* 0xa7c234c504057823 */ /* 0x000fe20000000005 */
[----:B------:R-:W-:-:S03]  /*00e0*/  P2R R4, PR, RZ, 0x1 ;  /* 0x00000001ff047803 */ /* 0x000fc60000000000 */
[----:B------:R-:W-:Y:S01]  /*00f0*/  IMAD.MOV.U32 R12, RZ, RZ, R5 ;  /* 0x000000ffff0c7224 */ /* 0x000fe200078e0005 */
[----:B-1----:R-:W-:Y:S06]  /*0100*/  @!P0 BRA `(.L_x_1) ;  /* 0x0000000400688947 */ /* 0x002fec0003800000 */
[----:B------:R-:W-:-:S13]  /*0110*/  FSETP.NEU.AND P0, PT, |R3|, +INF , PT ;  /* 0x7f8000000300780b */ /* 0x000fda0003f0d200 */
[----:B------:R-:W-:Y:S01]  /*0120*/  @!P0 FMUL R12, RZ, R3 ;  /* 0x00000003ff0c8220 */ /* 0x000fe20000400000 */
[----:B------:R-:W-:Y:S01]  /*0130*/  @!P0 IMAD.MOV.U32 R0, RZ, RZ, RZ ;  /* 0x000000ffff008224 */ /* 0x000fe200078e00ff */
[----:B------:R-:W-:Y:S06]  /*0140*/  @!P0 BRA `(.L_x_1) ;  /* 0x0000000400588947 */ /* 0x000fec0003800000 */
[----:B------:R-:W-:Y:S02]  /*0150*/  IMAD.SHL.U32 R4, R3, 0x100, RZ ;  /* 0x0000010003047824 */ /* 0x000fe400078e00ff */
[----:B------:R-:W-:Y:S02]  /*0160*/  HFMA2 R0, -RZ, RZ, 0, 0 ;  /* 0x00000000ff007431 */ /* 0x000fe400000001ff */
[----:B------:R-:W-:Y:S01]  /*0170*/  IMAD.MOV.U32 R12, RZ, RZ, RZ ;  /* 0x000000ffff0c7224 */ /* 0x000fe200078e00ff */
[----:B------:R-:W0:Y:S01]  /*0180*/  LDCU.64 UR8, c[0x4][URZ] ;  /* 0x01000000ff0877ac */ /* 0x000e220008000a00 */
[----:B------:R-:W-:Y:S01]  /*0190*/  LOP3.LUT R7, R4, 0x80000000, RZ, 0xfc, !PT ;  /* 0x8000000004077812 */ /* 0x000fe200078efcff */
[----:B------:R-:W-:Y:S01]  /*01a0*/  UMOV UR5, URZ ;  /* 0x000000ff00057c82 */ /* 0x000fe20008000000 */
[----:B------:R-:W-:-:S05]  /*01b0*/  UMOV UR4, URZ ;  /* 0x000000ff00047c82 */ /* 0x000fca0008000000 */
.L_x_2:
[----:B0-----:R-:W-:Y:S02]  /*01c0*/  IMAD.U32 R10, RZ, RZ, UR8 ;  /* 0x00000008ff0a7e24 */ /* 0x001fe4000f8e00ff */
[----:B------:R-:W-:-:S05]  /*01d0*/  IMAD.U32 R11, RZ, RZ, UR9 ;  /* 0x00000009ff0b7e24 */ /* 0x000fca000f8e00ff */
[----:B------:R-:W2:Y:S01]  /*01e0*/  LDG.E.CONSTANT R8, desc[UR6][R10.64] ;  /* 0x000000060a087981 */ /* 0x000ea2000c1e9900 */
[----:B------:R-:W-:Y:S01]  /*01f0*/  UIADD3 UR4, UPT, UPT, UR4, 0x1, URZ ;  /* 0x0000000104047890 */ /* 0x000fe2000fffe0ff */
[C---:B------:R-:W-:Y:S01]  /*0200*/  ISETP.EQ.AND P0, PT, R12.reuse, RZ, PT ;  /* 0x000000ff0c00720c */ /* 0x040fe20003f02270 */
[----:B------:R-:W-:Y:S01]  /*0210*/  UIADD3 UR8, UP1, UPT, UR8, 0x4, URZ ;  /* 0x0000000408087890 */ /* 0x000fe2000ff3e0ff */
[C---:B------:R-:W-:Y:S01]  /*0220*/  ISETP.EQ.AND P1, PT, R12.reuse, 0x4, PT ;  /* 0x000000040c00780c */ /* 0x040fe20003f22270 */
[----:B------:R-:W-:Y:S01]  /*0230*/  UISETP.NE.AND UP0, UPT, UR4, 0x6, UPT ;  /* 0x000000060400788c */ /* 0x000fe2000bf05270 */
[C---:B------:R-:W-:Y:S01]  /*0240*/  ISETP.EQ.AND P3, PT, R12.reuse, 0xc, PT ;  /* 0x0000000c0c00780c */ /* 0x040fe20003f62270 */
[----:B------:R-:W-:Y:S01]  /*0250*/  UIADD3.X UR9, UPT, UPT, URZ, UR9, URZ, UP1, !UPT ;  /* 0x00000009ff097290 */ /* 0x000fe20008ffe4ff */
[C---:B------:R-:W-:Y:S02]  /*0260*/  ISETP.EQ.AND P4, PT, R12.reuse, 0x10, PT ;  /* 0x000000100c00780c */ /* 0x040fe40003f82270 */
[----:B------:R-:W-:Y:S01]  /*0270*/  ISETP.EQ.AND P5, PT, R12, 0x14, PT ;  /* 0x000000140c00780c */ /* 0x000fe20003fa2270 */
[----:B--2---:R-:W-:-:S03]  /*0280*/  IMAD.WIDE.U32 R8, R8, R7, RZ ;  /* 0x0000000708087225 */ /* 0x004fc600078e00ff */
[----:B------:R-:W-:-:S04]  /*0290*/  IADD3 R8, P2, PT, R8, R0, RZ ;  /* 0x0000000008087210 */ /* 0x000fc80007f5e0ff */
[----:B------:R-:W-:Y:S01]  /*02a0*/  IADD3.X R0, PT, PT, R9, UR5, RZ, P2, !PT ;  /* 0x0000000509007c10 */ /* 0x000fe200097fe4ff */
[--C-:B------:R-:W-:Y:S01]  /*02b0*/  @P0 IMAD.MOV.U32 R4, RZ, RZ, R8.reuse ;  /* 0x000000ffff040224 */ /* 0x100fe200078e0008 */
[C---:B------:R-:W-:Y:S01]  /*02c0*/  ISETP.EQ.AND P2, PT, R12.reuse, 0x8, PT ;  /* 0x000000080c00780c */ /* 0x040fe20003f42270 */
[--C-:B------:R-:W-:Y:S01]  /*02d0*/  @P3 IMAD.MOV.U32 R16, RZ, RZ, R8.reuse ;  /* 0x000000ffff103224 */ /* 0x100fe200078e0008 */
[----:B------:R-:W-:Y:S01]  /*02e0*/  @P1 MOV R14, R8 ;  /* 0x00000008000e1202 */ /* 0x000fe20000000f00 */
[--C-:B------:R-:W-:Y:S01]  /*02f0*/  @P4 IMAD.MOV.U32 R17, RZ, RZ, R8.reuse ;  /* 0x000000ffff114224 */ /* 0x100fe200078e0008 */
[----:B------:R-:W-:Y:S01]  /*0300*/  IADD3 R12, PT, PT, R12, 0x4, RZ ;  /* 0x000000040c0c7810 */ /* 0x000fe20007ffe0ff */
[----:B------:R-:W-:-:S08]  /*0310*/  @P5 IMAD.MOV.U32 R18, RZ, RZ, R8 ;  /* 0x000000ffff125224 */ /* 0x000fd000078e0008 */
[----:B------:R-:W-:Y:S01]  /*0320*/  @P2 IMAD.MOV.U32 R15, RZ, RZ, R8 ;  /* 0x000000ffff0f2224 */ /* 0x000fe200078e0008 */
[----:B------:R-:W-:Y:S06]  /*0330*/  BRA.U UP0, `(.L_x_2) ;  /* 0xfffffffd00a07547 */ /* 0x000fec000b83ffff */
[----:B------:R-:W-:Y:S01]  /*0340*/  SHF.R.U32.HI R7, RZ, 0x17, R3 ;  /* 0x00000017ff077819 */ /* 0x000fe20000011603 */
[----:B------:R-:W-:Y:S04]  /*0350*/  BSSY.RECONVERGENT B1, `(.L_x_3) ;  /* 0x0000027000017945 */ /* 0x000fe80003800200 */
[C---:B------:R-:W-:Y:S01]  /*0360*/  VIADD R8, R7.reuse, 0xffffff80 ;  /* 0xffffff8007087836 */ /* 0x040fe20000000000 */
[----:B------:R-:W-:-:S04]  /*0370*/  LOP3.LUT P6, R7, R7, 0x1f, RZ, 0xc0, !PT ;  /* 0x0000001f07077812 */ /* 0x000fc800078cc0ff */
[----:B------:R-:W-:-:S05]  /*0380*/  SHF.R.U32.HI R8, RZ, 0x5, R8 ;  /* 0x00000005ff087819 */ /* 0x000fca0000011608 */
[----:B------:R-:W-:-:S05]  /*0390*/  IMAD.U32 R10, R8, -0x4, RZ ;  /* 0xfffffffc080a7824 */ /* 0x000fca00078e00ff */
[C---:B------:R-:W-:Y:S02]  /*03a0*/  ISETP.EQ.AND P3, PT, R10.reuse, -0x18, PT ;  /* 0xffffffe80a00780c */ /* 0x040fe40003f62270 */
[C---:B------:R-:W-:Y:S02]  /*03b0*/  ISETP.EQ.AND P4, PT, R10.reuse, -0x14, PT ;  /* 0xffffffec0a00780c */ /* 0x040fe40003f82270 */
[C---:B------:R-:W-:Y:S02]  /*03c0*/  ISETP.EQ.AND P0, PT, R10.reuse, -0x10, PT ;  /* 0xfffffff00a00780c */ /* 0x040fe40003f02270 */
[C---:B------:R-:W-:Y:S02]  /*03d0*/  ISETP.EQ.AND P1, PT, R10.reuse, -0xc, PT ;  /* 0xfffffff40a00780c */ /* 0x040fe40003f22270 */
[C---:B------:R-:W-:Y:S02]  /*03e0*/  ISETP.EQ.AND P2, PT, R10.reuse, -0x8, PT ;  /* 0xfffffff80a00780c */ /* 0x040fe40003f42270 */
[----:B------:R-:W-:-:S03]  /*03f0*/  ISETP.EQ.AND P5, PT, R10, 0x4, PT ;  /* 0x000000040a00780c */ /* 0x000fc60003fa2270 */
[--C-:B------:R-:W-:Y:S01]  /*0400*/  @P3 IMAD.MOV.U32 R8, RZ, RZ, R4.reuse ;  /* 0x000000ffff083224 */ /* 0x100fe200078e0004 */
[C---:B------:R-:W-:Y:S01]  /*0410*/  ISETP.EQ.AND P3, PT, R10.reuse, -0x4, PT ;  /* 0xfffffffc0a00780c */ /* 0x040fe20003f62270 */
[----:B------:R-:W-:Y:S01]  /*0420*/  @P4 IMAD.MOV.U32 R9, RZ, RZ, R4 ;  /* 0x000000ffff094224 */ /* 0x000fe200078e0004 */
[----:B------:R-:W-:Y:S01]  /*0430*/  @P4 MOV R8, R14 ;  /* 0x0000000e00084202 */ /* 0x000fe20000000f00 */
[----:B------:R-:W-:Y:S01]  /*0440*/  @P0 IMAD.MOV.U32 R8, RZ, RZ, R15 ;  /* 0x000000ffff080224 */ /* 0x000fe200078e000f */
[----:B------:R-:W-:Y:S01]  /*0450*/  ISETP.EQ.AND P4, PT, R10, RZ, PT ;  /* 0x000000ff0a00720c */ /* 0x000fe20003f82270 */
[----:B------:R-:W-:Y:S01]  /*0460*/  @P0 IMAD.MOV.U32 R9, RZ, RZ, R14 ;  /* 0x000000ffff090224 */ /* 0x000fe200078e000e */
[----:B------:R-:W-:Y:S01]  /*0470*/  @P1 MOV R8, R16 ;  /* 0x0000001000081202 */ /* 0x000fe20000000f00 */
[----:B------:R-:W-:Y:S02]  /*0480*/  @P2 IMAD.MOV.U32 R8, RZ, RZ, R17 ;  /* 0x000000ffff082224 */ /* 0x000fe400078e0011 */
[----:B------:R-:W-:-:S02]  /*0490*/  @P1 IMAD.MOV.U32 R9, RZ, RZ, R15 ;  /* 0x000000ffff091224 */ /* 0x000fc400078e000f */
[----:B------:R-:W-:Y:S02]  /*04a0*/  @P2 IMAD.MOV.U32 R9, RZ, RZ, R16 ;  /* 0x000000ffff092224 */ /* 0x000fe400078e0010 */
[----:B------:R-:W-:Y:S01]  /*04b0*/  @P3 MOV R8, R18 ;  /* 0x0000001200083202 */ /* 0x000fe20000000f00 */
[----:B------:R-:W-:-:S03]  /*04c0*/  @P3 IMAD.MOV.U32 R9, RZ, RZ, R17 ;  /* 0x000000ffff093224 */ /* 0x000fc600078e0011 */
[----:B------:R-:W-:Y:S02]  /*04d0*/  @P4 IMAD.MOV.U32 R8, RZ, RZ, R0 ;  /* 0x000000ffff084224 */ /* 0x000fe400078e0000 */
[----:B------:R-:W-:Y:S02]  /*04e0*/  @P4 IMAD.MOV.U32 R9, RZ, RZ, R18 ;  /* 0x000000ffff094224 */ /* 0x000fe400078e0012 */
[----:B------:R-:W-:Y:S01]  /*04f0*/  @P5 IMAD.MOV.U32 R9, RZ, RZ, R0 ;  /* 0x000000ffff095224 */ /* 0x000fe200078e0000 */
[----:B------:R-:W-:Y:S01]  /*0500*/  MOV R12, R8 ;  /* 0x00000008000c7202 */ /* 0x000fe20000000f00 */
[----:B------:R-:W-:Y:S06]  /*0510*/  @!P6 BRA `(.L_x_4) ;  /* 0x000000000028e947 */ /* 0x000fec0003800000 */
[----:B------:R-:W-:Y:S01]  /*0520*/  @P0 IMAD.MOV.U32 R8, RZ, RZ, R4 ;  /* 0x000000ffff080224 */ /* 0x000fe200078e0004 */
[----:B------:R-:W-:Y:S01]  /*0530*/  ISETP.EQ.AND P0, PT, R10, 0x8, PT ;  /* 0x000000080a00780c */ /* 0x000fe20003f02270 */
[----:B------:R-:W-:Y:S01]  /*0540*/  @P1 IMAD.MOV.U32 R8, RZ, RZ, R14 ;  /* 0x000000ffff081224 */ /* 0x000fe200078e000e */
[----:B------:R-:W-:Y:S01]  /*0550*/  SHF.L.W.U32.HI R12, R9, R7, R12 ;  /* 0x00000007090c7219 */ /* 0x000fe20000010e0c */
[----:B------:R-:W-:Y:S01]  /*0560*/  @P2 IMAD.MOV.U32 R8, RZ, RZ, R15 ;  /* 0x000000ffff082224 */ /* 0x000fe200078e000f */
[----:B------:R-:W-:Y:S01]  /*0570*/  @P3 MOV R8, R16 ;  /* 0x0000001000083202 */ /* 0x000fe20000000f00 */
[----:B------:R-:W-:Y:S02]  /*0580*/  @P4 IMAD.MOV.U32 R8, RZ, RZ, R17 ;  /* 0x000000ffff084224 */ /* 0x000fe400078e0011 */
[----:B------:R-:W-:-:S06]  /*0590*/  @P5 IMAD.MOV.U32 R8, RZ, RZ, R18 ;  /* 0x000000ffff085224 */ /* 0x000fcc00078e0012 */
[----:B------:R-:W-:-:S05]  /*05a0*/  @P0 IMAD.MOV.U32 R8, RZ, RZ, R0 ;  /* 0x000000ffff080224 */ /* 0x000fca00078e0000 */
[----:B------:R-:W-:-:S07]  /*05b0*/  SHF.L.W.U32.HI R9, R8, R7, R9 ;  /* 0x0000000708097219 */ /* 0x000fce0000010e09 */
.L_x_4:
[----:B------:R-:W-:Y:S05]  /*05c0*/  BSYNC.RECONVERGENT B1 ;  /* 0x0000000000017941 */ /* 0x000fea0003800200 */
.L_x_3:
[C---:B------:R-:W-:Y:S01]  /*05d0*/  SHF.L.W.U32.HI R7, R9.reuse, 0x2, R12 ;  /* 0x0000000209077819 */ /* 0x040fe20000010e0c */
[----:B------:R-:W-:Y:S01]  /*05e0*/  UMOV UR4, 0x54442d19 ;  /* 0x54442d1900047882 */ /* 0x000fe20000000000 */
[----:B------:R-:W-:Y:S01]  /*05f0*/  SHF.L.U32 R9, R9, 0x2, RZ ;  /* 0x0000000209097819 */ /* 0x000fe200000006ff */
[----:B------:R-:W-:Y:S01]  /*0600*/  UMOV UR5, 0x3bf921fb ;  /* 0x3bf921fb00057882 */ /* 0x000fe20000000000 */
[----:B------:R-:W-:Y:S02]  /*0610*/  SHF.R.S32.HI R0, RZ, 0x1f, R7 ;  /* 0x0000001fff007819 */ /* 0x000fe40000011407 */
[----:B------:R-:W-:Y:S02]  /*0620*/  ISETP.GE.AND P0, PT, R7, RZ, PT ;  /* 0x000000ff0700720c */ /* 0x000fe40003f06270 */
[C---:B------:R-:W-:Y:S02]  /*0630*/  LOP3.LUT R10, R0.reuse, R9, RZ, 0x3c, !PT ;  /* 0x00000009000a7212 */ /* 0x040fe400078e3cff */
[----:B------:R-:W-:-:S02]  /*0640*/  LOP3.LUT R11, R0, R7, RZ, 0x3c, !PT ;  /* 0x00000007000b7212 */ /* 0x000fc400078e3cff */
[----:B------:R-:W-:Y:S02]  /*0650*/  SHF.R.U32.HI R0, RZ, 0x1e, R12 ;  /* 0x0000001eff007819 */ /* 0x000fe4000001160c */
[----:B------:R-:W0:Y:S02]  /*0660*/  I2F.F64.S64 R8, R10 ;  /* 0x0000000a00087312 */ /* 0x000e240000301c00 */
[----:B------:R-:W-:Y:S01]  /*0670*/  LEA.HI R0, R7, R0, RZ, 0x1 ;  /* 0x0000000007007211 */ /* 0x000fe200078f08ff */
[----:B0-----:R-:W-:-:S10]  /*0680*/  DMUL R8, R8, UR4 ;  /* 0x0000000408087c28 */ /* 0x001fd40008000000 */
[----:B------:R-:W0:Y:S02]  /*0690*/  F2F.F32.F64 R8, R8 ;  /* 0x0000000800087310 */ /* 0x000e240000301000 */
[----:B0-----:R-:W-:-:S07]  /*06a0*/  FSEL R12, -R8, R8, !P0 ;  /* 0x00000008080c7208 */ /* 0x001fce0004000100 */
.L_x_1:
[----:B------:R-:W-:Y:S05]  /*06b0*/  BSYNC.RECONVERGENT B0 ;  /* 0x0000000000007941 */ /* 0x000fea0003800200 */
.L_x_0:
[----:B------:R-:W-:Y:S02]  /*06c0*/  IMAD.MOV.U32 R7, RZ, RZ, 0x37cbac00 ;  /* 0x37cbac00ff077424 */ /* 0x000fe400078e00ff */
[----:B------:R-:W-:Y:S01]  /*06d0*/  FMUL R8, R12, R12 ;  /* 0x0000000c0c087220 */ /* 0x000fe20000400000 */
[C---:B------:R-:W-:Y:S01]  /*06e0*/  LOP3.LUT R10, R0.reuse, 0x1, RZ, 0xc0, !PT ;  /* 0x00000001000a7812 */ /* 0x040fe200078ec0ff */
[----:B------:R-:W-:Y:S01]  /*06f0*/  IMAD.MOV.U32 R11, RZ, RZ, 0x3d2aaabb ;  /* 0x3d2aaabbff0b7424 */ /* 0x000fe200078e00ff */
[----:B------:R-:W-:Y:S01]  /*0700*/  LOP3.LUT P1, RZ, R0, 0x2, RZ, 0xc0, !PT ;  /* 0x0000000200ff7812 */ /* 0x000fe2000782c0ff */
[----:B------:R-:W-:Y:S01]  /*0710*/  FFMA R9, R8, R7, -0.0013887860113754868507 ;  /* 0xbab607ed08097423 */ /* 0x000fe20000000007 */
[----:B------:R-:W-:Y:S01]  /*0720*/  ISETP.NE.U32.AND P0, PT, R10, 0x1, PT ;  /* 0x000000010a00780c */ /* 0x000fe20003f05070 */
[----:B------:R-:W-:Y:S01]  /*0730*/  IMAD.MOV.U32 R10, RZ, RZ, 0x3effffff ;  /* 0x3effffffff0a7424 */ /* 0x000fe200078e00ff */
[----:B------:R-:W-:Y:S01]  /*0740*/  FSETP.GE.AND P2, PT, |R3|, 105615, PT ;  /* 0x47ce47800300780b */ /* 0x000fe20003f46200 */
[----:B------:R-:W-:Y:S01]  /*0750*/  BSSY.RECONVERGENT B0, `(.L_x_5) ;  /* 0x0000064000007945 */ /* 0x000fe20003800200 */
[----:B------:R-:W-:-:S02]  /*0760*/  FSEL R9, R9, -0.00019574658654164522886, !P0 ;  /* 0xb94d415309097808 */ /* 0x000fc40004000000 */
[----:B------:R-:W-:Y:S02]  /*0770*/  FSEL R11, R11, 0.0083327032625675201416, !P0 ;  /* 0x3c0885e40b0b7808 */ /* 0x000fe40004000000 */
[----:B------:R-:W-:Y:S02]  /*0780*/  FSEL R0, R12, 1, P0 ;  /* 0x3f8000000c007808 */ /* 0x000fe40000000000 */
[----:B------:R-:W-:Y:S01]  /*0790*/  FSEL R10, -R10, -0.16666662693023681641, !P0 ;  /* 0xbe2aaaa80a0a7808 */ /* 0x000fe20004000100 */
[C---:B------:R-:W-:Y:S02]  /*07a0*/  FFMA R11, R8.reuse, R9, R11 ;  /* 0x00000009080b7223 */ /* 0x040fe4000000000b */
[C---:B------:R-:W-:Y:S02]  /*07b0*/  FFMA R9, R8.reuse, R0, RZ ;  /* 0x0000000008097223 */ /* 0x040fe400000000ff */
[----:B------:R-:W-:-:S04]  /*07c0*/  FFMA R8, R8, R11, R10 ;  /* 0x0000000b08087223 */ /* 0x000fc8000000000a */
[----:B------:R-:W-:-:S04]  /*07d0*/  FFMA R8, R9, R8, R0 ;  /* 0x0000000809087223 */ /* 0x000fc80000000000 */
[----:B------:R-:W-:Y:S01]  /*07e0*/  @P1 FADD R8, RZ, -R8 ;  /* 0x80000008ff081221 */ /* 0x000fe20000000000 */
[----:B------:R-:W-:Y:S06]  /*07f0*/  @!P2 BRA `(.L_x_6) ;  /* 0x000000040064a947 */ /* 0x000fec0003800000 */
[----:B------:R-:W-:-:S13]  /*0800*/  FSETP.NEU.AND P0, PT, |R3|, +INF , PT ;  /* 0x7f8000000300780b */ /* 0x000fda0003f0d200 */
[----:B------:R-:W-:Y:S01]  /*0810*/  @!P0 FMUL R5, RZ, R3 ;  /* 0x00000003ff058220 */ /* 0x000fe20000400000 */
[----:B------:R-:W-:Y:S01]  /*0820*/  @!P0 MOV R6, RZ ;  /* 0x000000ff00068202 */ /* 0x000fe20000000f00 */
[----:B------:R-:W-:Y:S06]  /*0830*/  @!P0 BRA `(.L_x_6) ;  /* 0x0000000400548947 */ /* 0x000fec0003800000 */
[----:B------:R-:W-:Y:S01]  /*0840*/  IMAD.SHL.U32 R5, R3, 0x100, RZ ;  /* 0x0000010003057824 */ /* 0x000fe200078e00ff */
[----:B------:R-:W0:Y:S01]  /*0850*/  LDCU.64 UR8, c[0x4][URZ] ;  /* 0x01000000ff0877ac */ /* 0x000e220008000a00 */
[----:B------:R-:W-:Y:S02]  /*0860*/  IMAD.MOV.U32 R0, RZ, RZ, RZ ;  /* 0x000000ffff007224 */ /* 0x000fe400078e00ff */
[----:B------:R-:W-:Y:S01]  /*0870*/  IMAD.MOV.U32 R6, RZ, RZ, RZ ;  /* 0x000000ffff067224 */ /* 0x000fe200078e00ff */
[----:B------:R-:W-:Y:S01]  /*0880*/  LOP3.LUT R9, R5, 0x80000000, RZ, 0xfc, !PT ;  /* 0x8000000005097812 */ /* 0x000fe200078efcff */
[----:B------:R-:W-:Y:S01]  /*0890*/  UMOV UR5, URZ ;  /* 0x000000ff00057c82 */ /* 0x000fe20008000000 */
[----:B------:R-:W-:-:S05]  /*08a0*/  UMOV UR4, URZ ;  /* 0x000000ff00047c82 */ /* 0x000fca0008000000 */
.L_x_7:
[----:B0-----:R-:W-:Y:S01]  /*08b0*/  MOV R12, UR8 ;  /* 0x00000008000c7c02 */ /* 0x001fe20008000f00 */
        /* <DEDUP_REMOVED lines=10> */
[----:B------:R-:W-:-:S02]  /*0960*/  ISETP.EQ.AND P4, PT, R6, 0x10, PT ;  /* 0x000000100600780c */ /* 0x000fc40003f82270 */
[C---:B------:R-:W-:Y:S02]  /*0970*/  ISETP.EQ.AND P5, PT, R6.reuse, 0x14, PT ;  /* 0x000000140600780c */ /* 0x040fe40003fa2270 */
[----:B------:R-:W-:Y:S01]  /*0980*/  IADD3 R6, PT, PT, R6, 0x4, RZ ;  /* 0x0000000406067810 */ /* 0x000fe20007ffe0ff */
[----:B--2---:R-:W-:-:S03]  /*0990*/  IMAD.WIDE.U32 R10, R10, R9, RZ ;  /* 0x000000090a0a7225 */ /* 0x004fc600078e00ff */
[----:B------:R-:W-:-:S04]  /*09a0*/  IADD3 R5, P6, PT, R10, R0, RZ ;  /* 0x000000000a057210 */ /* 0x000fc80007fde0ff */
[----:B------:R-:W-:Y:S01]  /*09b0*/  IADD3.X R0, PT, PT, R11, UR5, RZ, P6, !PT ;  /* 0x000000050b007c10 */ /* 0x000fe2000b7fe4ff */
[--C-:B------:R-:W-:Y:S01]  /*09c0*/  @P0 IMAD.MOV.U32 R4, RZ, RZ, R5.reuse ;  /* 0x000000ffff040224 */ /* 0x100fe200078e0005 */
[----:B------:R-:W-:Y:S01]  /*09d0*/  @P2 MOV R15, R5 ;  /* 0x00000005000f2202 */ /* 0x000fe20000000f00 */
[--C-:B------:R-:W-:Y:S02]  /*09e0*/  @P1 IMAD.MOV.U32 R14, RZ, RZ, R5.reuse ;  /* 0x000000ffff0e1224 */ /* 0x100fe400078e0005 */
[--C-:B------:R-:W-:Y:S02]  /*09f0*/  @P3 IMAD.MOV.U32 R16, RZ, RZ, R5.reuse ;  /* 0x000000ffff103224 */ /* 0x100fe400078e0005 */
[--C-:B------:R-:W-:Y:S02]  /*0a00*/  @P4 IMAD.MOV.U32 R17, RZ, RZ, R5.reuse ;  /* 0x000000ffff114224 */ /* 0x100fe400078e0005 */
[----:B------:R-:W-:Y:S01]  /*0a10*/  @P5 IMAD.MOV.U32 R18, RZ, RZ, R5 ;  /* 0x000000ffff125224 */ /* 0x000fe200078e0005 */
[----:B------:R-:W-:Y:S06]  /*0a20*/  BRA.U UP0, `(.L_x_7) ;  /* 0xfffffffd00a07547 */ /* 0x000fec000b83ffff */
[----:B------:R-:W-:Y:S01]  /*0a30*/  SHF.R.U32.HI R9, RZ, 0x17, R3 ;  /* 0x00000017ff097819 */ /* 0x000fe20000011603 */
[----:B------:R-:W-:Y:S03]  /*0a40*/  BSSY.RECONVERGENT B1, `(.L_x_8) ;  /* 0x0000026000017945 */ /* 0x000fe60003800200 */
[C---:B------:R-:W-:Y:S01]  /*0a50*/  LOP3.LUT P6, R11, R9.reuse, 0x1f, RZ, 0xc0, !PT ;  /* 0x0000001f090b7812 */ /* 0x040fe200078cc0ff */
[----:B------:R-:W-:-:S05]  /*0a60*/  VIADD R5, R9, 0xffffff80 ;  /* 0xffffff8009057836 */ /* 0x000fca0000000000 */
[----:B------:R-:W-:-:S05]  /*0a70*/  SHF.R.U32.HI R5, RZ, 0x5, R5 ;  /* 0x00000005ff057819 */ /* 0x000fca0000011605 */
[----:B------:R-:W-:-:S05]  /*0a80*/  IMAD.U32 R10, R5, -0x4, RZ ;  /* 0xfffffffc050a7824 */ /* 0x000fca00078e00ff */
[C---:B------:R-:W-:Y:S02]  /*0a90*/  ISETP.EQ.AND P3, PT, R10.reuse, -0x18, PT ;  /* 0xffffffe80a00780c */ /* 0x040fe40003f62270 */
[C---:B------:R-:W-:Y:S02]  /*0aa0*/  ISETP.EQ.AND P4, PT, R10.reuse, -0x14, PT ;  /* 0xffffffec0a00780c */ /* 0x040fe40003f82270 */
[C---:B------:R-:W-:Y:S02]  /*0ab0*/  ISETP.EQ.AND P2, PT, R10.reuse, -0x10, PT ;  /* 0xfffffff00a00780c */ /* 0x040fe40003f42270 */
[C---:B------:R-:W-:Y:S02]  /*0ac0*/  ISETP.EQ.AND P1, PT, R10.reuse, -0xc, PT ;  /* 0xfffffff40a00780c */ /* 0x040fe40003f22270 */
[C---:B------:R-:W-:Y:S02]  /*0ad0*/  ISETP.EQ.AND P0, PT, R10.reuse, -0x8, PT ;  /* 0xfffffff80a00780c */ /* 0x040fe40003f02270 */
[----:B------:R-:W-:-:S03]  /*0ae0*/  ISETP.EQ.AND P5, PT, R10, RZ, PT ;  /* 0x000000ff0a00720c */ /* 0x000fc60003fa2270 */
[----:B------:R-:W-:Y:S01]  /*0af0*/  @P3 IMAD.MOV.U32 R5, RZ, RZ, R4 ;  /* 0x000000ffff053224 */ /* 0x000fe200078e0004 */
[C---:B------:R-:W-:Y:S01]  /*0b00*/  ISETP.EQ.AND P3, PT, R10.reuse, -0x4, PT ;  /* 0xfffffffc0a00780c */ /* 0x040fe20003f62270 */
[----:B------:R-:W-:Y:S01]  /*0b10*/  @P4 IMAD.MOV.U32 R5, RZ, RZ, R14 ;  /* 0x000000ffff054224 */ /* 0x000fe200078e000e */
[----:B------:R-:W-:Y:S01]  /*0b20*/  @P4 MOV R6, R4 ;  /* 0x0000000400064202 */ /* 0x000fe20000000f00 */
[----:B------:R-:W-:Y:S01]  /*0b30*/  @P2 IMAD.MOV.U32 R5, RZ, RZ, R15 ;  /* 0x000000ffff052224 */ /* 0x000fe200078e000f */
[----:B------:R-:W-:Y:S01]  /*0b40*/  ISETP.EQ.AND P4, PT, R10, 0x4, PT ;  /* 0x000000040a00780c */ /* 0x000fe20003f82270 */
[----:B------:R-:W-:Y:S02]  /*0b50*/  @P1 IMAD.MOV.U32 R5, RZ, RZ, R16 ;  /* 0x000000ffff051224 */ /* 0x000fe400078e0010 */
[----:B------:R-:W-:Y:S02]  /*0b60*/  @P0 IMAD.MOV.U32 R5, RZ, RZ, R17 ;  /* 0x000000ffff050224 */ /* 0x000fe400078e0011 */
[----:B------:R-:W-:Y:S01]  /*0b70*/  @P2 IMAD.MOV.U32 R6, RZ, RZ, R14 ;  /* 0x000000ffff062224 */ /* 0x000fe200078e000e */
[----:B------:R-:W-:Y:S01]  /*0b80*/  @P1 MOV R6, R15 ;  /* 0x0000000f00061202 */ /* 0x000fe20000000f00 */
[----:B------:R-:W-:-:S02]  /*0b90*/  @P0 IMAD.MOV.U32 R6, RZ, RZ, R16 ;  /* 0x000000ffff060224 */ /* 0x000fc400078e0010 */
[----:B------:R-:W-:Y:S01]  /*0ba0*/  @P3 IMAD.MOV.U32 R5, RZ, RZ, R18 ;  /* 0x000000ffff053224 */ /* 0x000fe200078e0012 */
[----:B------:R-:W-:Y:S01]  /*0bb0*/  @P3 MOV R6, R17 ;  /* 0x0000001100063202 */ /* 0x000fe20000000f00 */
[----:B------:R-:W-:Y:S02]  /*0bc0*/  @P5 IMAD.MOV.U32 R5, RZ, RZ, R0 ;  /* 0x000000ffff055224 */ /* 0x000fe400078e0000 */
[----:B------:R-:W-:Y:S01]  /*0bd0*/  @P5 IMAD.MOV.U32 R6, RZ, RZ, R18 ;  /* 0x000000ffff065224 */ /* 0x000fe200078e0012 */
[----:B------:R-:W-:Y:S01]  /*0be0*/  @P4 MOV R6, R0 ;  /* 0x0000000000064202 */ /* 0x000fe20000000f00 */
[----:B------:R-:W-:Y:S01]  /*0bf0*/  IMAD.MOV.U32 R9, RZ, RZ, R5 ;  /* 0x000000ffff097224 */ /* 0x000fe200078e0005 */
[----:B------:R-:W-:Y:S06]  /*0c00*/  @!P6 BRA `(.L_x_9) ;  /* 0x000000000024e947 */ /* 0x000fec0003800000 */
[----:B------:R-:W-:Y:S01]  /*0c10*/  @P1 IMAD.MOV.U32 R4, RZ, RZ, R14 ;  /* 0x000000ffff041224 */ /* 0x000fe200078e000e */
[----:B------:R-:W-:Y:S01]  /*0c20*/  SHF.L.W.U32.HI R9, R6, R11, R9 ;  /* 0x0000000b06097219 */ /* 0x000fe20000010e09 */
[----:B------:R-:W-:Y:S01]  /*0c30*/  @P0 IMAD.MOV.U32 R4, RZ, RZ, R15 ;  /* 0x000000ffff040224 */ /* 0x000fe200078e000f */
[----:B------:R-:W-:Y:S02]  /*0c40*/  ISETP.EQ.AND P0, PT, R10, 0x8, PT ;  /* 0x000000080a00780c */ /* 0x000fe40003f02270 */
[----:B------:R-:W-:Y:S01]  /*0c50*/  @P3 MOV R4, R16 ;  /* 0x0000001000043202 */ /* 0x000fe20000000f00 */
[----:B------:R-:W-:Y:S02]  /*0c60*/  @P5 IMAD.MOV.U32 R4, RZ, RZ, R17 ;  /* 0x000000ffff045224 */ /* 0x000fe400078e0011 */
[----:B------:R-:W-:-:S08]  /*0c70*/  @P4 IMAD.MOV.U32 R4, RZ, RZ, R18 ;  /* 0x000000ffff044224 */ /* 0x000fd000078e0012 */
[----:B------:R-:W-:-:S05]  /*0c80*/  @P0 IMAD.MOV.U32 R4, RZ, RZ, R0 ;  /* 0x000000ffff040224 */ /* 0x000fca00078e0000 */
[----:B------:R-:W-:-:S07]  /*0c90*/  SHF.L.W.U32.HI R6, R4, R11, R6 ;  /* 0x0000000b04067219 */ /* 0x000fce0000010e06 */
.L_x_9:
[----:B------:R-:W-:Y:S05]  /*0ca0*/  BSYNC.RECONVERGENT B1 ;  /* 0x0000000000017941 */ /* 0x000fea0003800200 */
.L_x_8:
        /* <DEDUP_REMOVED lines=14> */
.L_x_6:
[----:B------:R-:W-:Y:S05]  /*0d90*/  BSYNC.RECONVERGENT B0 ;  /* 0x0000000000007941 */ /* 0x000fea0003800200 */
.L_x_5:
[----:B------:R-:W-:Y:S01]  /*0da0*/  FMUL R4, R5, R5 ;  /* 0x0000000505047220 */ /* 0x000fe20000400000 */
[----:B------:R-:W-:Y:S01]  /*0db0*/  LOP3.LUT R0, R6, 0x1, RZ, 0xc0, !PT ;  /* 0x0000000106007812 */ /* 0x000fe200078ec0ff */
[----:B------:R-:W-:Y:S01]  /*0dc0*/  IMAD.MOV.U32 R9, RZ, RZ, 0x3c0885e4 ;  /* 0x3c0885e4ff097424 */ /* 0x000fe200078e00ff */
[----:B------:R-:W-:Y:S01]  /*0dd0*/  BSSY.RECONVERGENT B0, `(.L_x_10) ;  /* 0x000001c000007945 */ /* 0x000fe20003800200 */
[----:B------:R-:W-:Y:S01]  /*0de0*/  FFMA R7, R4, R7, -0.0013887860113754868507 ;  /* 0xbab607ed04077423 */ /* 0x000fe20000000007 */
[----:B------:R-:W-:Y:S01]  /*0df0*/  ISETP.NE.U32.AND P0, PT, R0, 0x1, PT ;  /* 0x000000010000780c */ /* 0x000fe20003f05070 */
[----:B------:R-:W-:Y:S02]  /*0e00*/  VIADD R6, R6, 0x1 ;  /* 0x0000000106067836 */ /* 0x000fe40000000000 */
[----:B------:R-:W-:Y:S01]  /*0e10*/  IMAD.MOV.U32 R10, RZ, RZ, 0x3e2aaaa8 ;  /* 0x3e2aaaa8ff0a7424 */ /* 0x000fe200078e00ff */
[----:B------:R-:W-:Y:S02]  /*0e20*/  FSEL R7, R7, -0.00019574658654164522886, P0 ;  /* 0xb94d415307077808 */ /* 0x000fe40000000000 */
[----:B------:R-:W-:-:S02]  /*0e30*/  FSEL R9, R9, 0.041666727513074874878, !P0 ;  /* 0x3d2aaabb09097808 */ /* 0x000fc40004000000 */
[----:B------:R-:W-:Y:S02]  /*0e40*/  LOP3.LUT P1, RZ, R6, 0x2, RZ, 0xc0, !PT ;  /* 0x0000000206ff7812 */ /* 0x000fe4000782c0ff */
[----:B------:R-:W-:Y:S01]  /*0e50*/  FSEL R6, -R10, -0.4999999701976776123, !P0 ;  /* 0xbeffffff0a067808 */ /* 0x000fe20004000100 */
[----:B------:R-:W-:Y:S01]  /*0e60*/  FFMA R7, R4, R7, R9 ;  /* 0x0000000704077223 */ /* 0x000fe20000000009 */
[----:B------:R-:W-:-:S03]  /*0e70*/  FSEL R0, R5, 1, !P0 ;  /* 0x3f80000005007808 */ /* 0x000fc60004000000 */
[C---:B------:R-:W-:Y:S01]  /*0e80*/  FFMA R6, R4.reuse, R7, R6 ;  /* 0x0000000704067223 */ /* 0x040fe20000000006 */
[----:B------:R-:W-:Y:S01]  /*0e90*/  IADD3 R7, PT, PT, R3, -0xd000000, RZ ;  /* 0xf300000003077810 */ /* 0x000fe20007ffe0ff */
[----:B------:R-:W-:Y:S02]  /*0ea0*/  FFMA R5, R4, R0, RZ ;  /* 0x0000000004057223 */ /* 0x000fe400000000ff */
[----:B------:R0:W1:Y:S01]  /*0eb0*/  MUFU.RSQ R4, R3 ;  /* 0x0000000300047308 */ /* 0x0000620000001400 */
[----:B------:R-:W-:Y:S01]  /*0ec0*/  ISETP.GT.U32.AND P0, PT, R7, 0x727fffff, PT ;  /* 0x727fffff0700780c */ /* 0x000fe20003f04070 */
[----:B------:R-:W-:-:S04]  /*0ed0*/  FFMA R5, R5, R6, R0 ;  /* 0x0000000605057223 */ /* 0x000fc80000000000 */
[----:B------:R-:W-:-:S04]  /*0ee0*/  @P1 FADD R5, RZ, -R5 ;  /* 0x80000005ff051221 */ /* 0x000fc80000000000 */
[----:B------:R-:W-:-:S04]  /*0ef0*/  FADD R9, R8, R5 ;  /* 0x0000000508097221 */ /* 0x000fc80000000000 */
[----:B0-----:R-:W-:Y:S05]  /*0f00*/  @!P0 BRA `(.L_x_11) ;  /* 0x0000000000108947 */ /* 0x001fea0003800000 */
[----:B------:R-:W-:-:S07]  /*0f10*/  MOV R8, 0xf30 ;  /* 0x00000f3000087802 */ /* 0x000fce0000000f00 */
[----:B-1----:R-:W-:Y:S05]  /*0f20*/  CALL.REL.NOINC `($__internal_0_$__cuda_sm20_sqrt_rn_f32_slowpath) ;  /* 0x0000000000307944 */ /* 0x002fea0003c00000 */
[----:B------:R-:W-:Y:S01]  /*0f30*/  IMAD.MOV.U32 R0, RZ, RZ, R3 ;  /* 0x000000ffff007224 */ /* 0x000fe200078e0003 */
[----:B------:R-:W-:Y:S06]  /*0f40*/  BRA `(.L_x_12) ;  /* 0x0000000000107947 */ /* 0x000fec0003800000 */
.L_x_11:
[----:B-1----:R-:W-:Y:S01]  /*0f50*/  FMUL.FTZ R0, R3, R4 ;  /* 0x0000000403007220 */ /* 0x002fe20000410000 */
[----:B------:R-:W-:-:S03]  /*0f60*/  FMUL.FTZ R4, R4, 0.5 ;  /* 0x3f00000004047820 */ /* 0x000fc60000410000 */
[----:B------:R-:W-:-:S04]  /*0f70*/  FFMA R3, -R0, R0, R3 ;  /* 0x0000000000037223 */ /* 0x000fc80000000103 */
[----:B------:R-:W-:-:S07]  /*0f80*/  FFMA R0, R3, R4, R0 ;  /* 0x0000000403007223 */ /* 0x000fce0000000000 */
.L_x_12:
[----:B------:R-:W-:Y:S05]  /*0f90*/  BSYNC.RECONVERGENT B0 ;  /* 0x0000000000007941 */ /* 0x000fea0003800200 */
.L_x_10:
[----:B------:R-:W0:Y:S01]  /*0fa0*/  LDC.64 R4, c[0x0][0x380] ;  /* 0x0000e000ff047b82 */ /* 0x000e220000000a00 */
[----:B------:R-:W-:Y:S01]  /*0fb0*/  FADD R7, R9, R0 ;  /* 0x0000000009077221 */ /* 0x000fe20000000000 */
[----:B0-----:R-:W-:-:S05]  /*0fc0*/  IMAD.WIDE.U32 R2, R2, 0x4, R4 ;  /* 0x0000000402027825 */ /* 0x001fca00078e0004 */
[----:B------:R-:W-:Y:S01]  /*0fd0*/  STG.E desc[UR6][R2.64], R7 ;  /* 0x0000000702007986 */ /* 0x000fe2000c101906 */
[----:B------:R-:W-:Y:S05]  /*0fe0*/  EXIT ;  /* 0x000000000000794d */ /* 0x000fea0003800000 */
        .weak           $__internal_0_$__cuda_sm20_sqrt_rn_f32_slowpath
        .type           $__internal_0_$__cuda_sm20_sqrt_rn_f32_slowpath,@function
        .size           $__internal_0_$__cuda_sm20_sqrt_rn_f32_slowpath,(.L_x_15 - $__internal_0_$__cuda_sm20_sqrt_rn_f32_slowpath)
$__internal_0_$__cuda_sm20_sqrt_rn_f32_slowpath:
[----:B------:R-:W-:-:S13]  /*0ff0*/  LOP3.LUT P0, RZ, R3, 0x7fffffff, RZ, 0xc0, !PT ;  /* 0x7fffffff03ff7812 */ /* 0x000fda000780c0ff */
[----:B------:R-:W-:Y:S05]  /*1000*/  @!P0 BRA `(.L_x_13) ;  /* 0x0000000000448947 */ /* 0x000fea0003800000 */
[----:B------:R-:W-:Y:S01]  /*1010*/  FSETP.GEU.FTZ.AND P0, PT, R3, RZ, PT ;  /* 0x000000ff0300720b */ /* 0x000fe20003f1e000 */
[----:B------:R-:W-:-:S12]  /*1020*/  IMAD.MOV.U32 R0, RZ, RZ, R3 ;  /* 0x000000ffff007224 */ /* 0x000fd800078e0003 */
[----:B------:R-:W-:Y:S01]  /*1030*/  @!P0 IMAD.MOV.U32 R3, RZ, RZ, 0x7fffffff ;  /* 0x7fffffffff038424 */ /* 0x000fe200078e00ff */
[----:B------:R-:W-:Y:S06]  /*1040*/  @!P0 BRA `(.L_x_13) ;  /* 0x0000000000348947 */ /* 0x000fec0003800000 */
[----:B------:R-:W-:-:S13]  /*1050*/  FSETP.GTU.FTZ.AND P0, PT, |R0|, +INF , PT ;  /* 0x7f8000000000780b */ /* 0x000fda0003f1c200 */
[----:B------:R-:W-:Y:S01]  /*1060*/  @P0 FADD.FTZ R3, R0, 1 ;  /* 0x3f80000000030421 */ /* 0x000fe20000010000 */
[----:B------:R-:W-:Y:S06]  /*1070*/  @P0 BRA `(.L_x_13) ;  /* 0x0000000000280947 */ /* 0x000fec0003800000 */
[----:B------:R-:W-:-:S13]  /*1080*/  FSETP.NEU.FTZ.AND P0, PT, |R0|, +INF , PT ;  /* 0x7f8000000000780b */ /* 0x000fda0003f1d200 */
[----:B------:R-:W-:-:S04]  /*1090*/  @P0 FFMA R4, R0, 1.84467440737095516160e+19, RZ ;  /* 0x5f80000000040823 */ /* 0x000fc800000000ff */
[----:B------:R-:W0:Y:S02]  /*10a0*/  @P0 MUFU.RSQ R3, R4 ;  /* 0x0000000400030308 */ /* 0x000e240000001400 */
[----:B0-----:R-:W-:Y:S01]  /*10b0*/  @P0 FMUL.FTZ R5, R4, R3 ;  /* 0x0000000304050220 */ /* 0x001fe20000410000 */
[----:B------:R-:W-:Y:S01]  /*10c0*/  @P0 FMUL.FTZ R7, R3, 0.5 ;  /* 0x3f00000003070820 */ /* 0x000fe20000410000 */
[----:B------:R-:W-:Y:S02]  /*10d0*/  @!P0 MOV R3, R0 ;  /* 0x0000000000038202 */ /* 0x000fe40000000f00 */
[----:B------:R-:W-:-:S04]  /*10e0*/  @P0 FADD.FTZ R6, -R5, -RZ ;  /* 0x800000ff05060221 */ /* 0x000fc80000010100 */
[----:B------:R-:W-:-:S04]  /*10f0*/  @P0 FFMA R6, R5, R6, R4 ;  /* 0x0000000605060223 */ /* 0x000fc80000000004 */
[----:B------:R-:W-:-:S04]  /*1100*/  @P0 FFMA R6, R6, R7, R5 ;  /* 0x0000000706060223 */ /* 0x000fc80000000005 */
[----:B------:R-:W-:-:S07]  /*1110*/  @P0 FMUL.FTZ R3, R6, 2.3283064365386962891e-10 ;  /* 0x2f80000006030820 */ /* 0x000fce0000410000 */
.L_x_13:
[----:B------:R-:W-:Y:S02]  /*1120*/  IMAD.MOV.U32 R4, RZ, RZ, R8 ;  /* 0x000000ffff047224 */ /* 0x000fe400078e0008 */
[----:B------:R-:W-:-:S04]  /*1130*/  IMAD.MOV.U32 R5, RZ, RZ, 0x0 ;  /* 0x00000000ff057424 */ /* 0x000fc800078e00ff */
[----:B------:R-:W-:Y:S05]  /*1140*/  RET.REL.NODEC R4 `(_Z9test_mathPf) ;  /* 0xffffffec04ac7950 */ /* 0x000fea0003c3ffff */
.L_x_14:
[----:B------:R-:W-:-:S00]  /*1150*/  BRA `(.L_x_14) ;  /* 0xfffffffc00fc7947 */ /* 0x000fc0000383ffff */
[----:B------:R-:W-:-:S00]  /*1160*/  NOP ;  /* 0x0000000000007918 */ /* 0x000fc00000000000 */
        /* <DEDUP_REMOVED lines=9> */
.L_x_15:


//--------------------- .nv.global.init           --------------------------
	.section	.nv.global.init,"aw",@progbits
	.align	4
.nv.global.init:
	.type		__cudart_i2opi_f,@object
	.size		__cudart_i2opi_f,(.L_0 - __cudart_i2opi_f)
__cudart_i2opi_f:
        /*0000*/ 	.byte	0x41, 0x90, 0x43, 0x3c, 0x99, 0x95, 0x62, 0xdb, 0xc0, 0xdd, 0x34, 0xf5, 0xd1, 0x57, 0x27, 0xfc
        /*0010*/ 	.byte	0x29, 0x15, 0x44, 0x4e, 0x6e, 0x83, 0xf9, 0xa2
.L_0:


//--------------------- .nv.shared.reserved.0     --------------------------
	.section	.nv.shared.reserved.0,"aw",@nobits
	.weak		__nv_reservedSMEM_offset_0_alias
	.size		__nv_reservedSMEM_offset_0_alias, 0, 64
	.other		__nv_reservedSMEM_offset_0_alias,@"STO_CUDA_RESERVED_SHARED STV_DEFAULT"
__nv_reservedSMEM_offset_0_alias:
	.zero		0
	.zero		64


//--------------------- .nv.constant0._Z9test_mathPf --------------------------
	.section	.nv.constant0._Z9test_mathPf,"a",@progbits
	.sectionflags	@""
	.align	4
.nv.constant0._Z9test_mathPf:
	.zero		904


//--------------------- SYMBOLS --------------------------

	.type		.nv.reservedSmem.offset0,@object
	.size		.nv.reservedSmem.offset0,0x4
